	.headerflags	@"EF_CUDA_TEXMODE_UNIFIED EF_CUDA_64BIT_ADDRESS EF_CUDA_ACCELERATORS EF_CUDA_SM90 EF_CUDA_VIRTUAL_SM(EF_CUDA_SM90)"
	.elftype	@"ET_EXEC"


//--------------------- .nv.info                  --------------------------
	.section	.nv.info,"",@"SHT_CUDA_INFO"
	.align	4


	//----- nvinfo : EIATTR_REGCOUNT
	.align		4
        /*0000*/ 	.byte	0x04, 0x2f
        /*0002*/ 	.short	(.L_3 - .L_2)
	.align		4
.L_2:
        /*0004*/ 	.word	index@(triton_poi_fused__native_batch_norm_legit_no_training_cat_relu_54)
        /*0008*/ 	.word	0x0000001a


	//----- nvinfo : EIATTR_MIN_STACK_SIZE
	.align		4
.L_3:
        /*000c*/ 	.byte	0x04, 0x12
        /*000e*/ 	.short	(.L_5 - .L_4)
	.align		4
.L_4:
        /*0010*/ 	.word	index@(triton_poi_fused__native_batch_norm_legit_no_training_cat_relu_54)
        /*0014*/ 	.word	0x00000000


	//----- nvinfo : EIATTR_FRAME_SIZE
	.align		4
.L_5:
        /*0018*/ 	.byte	0x04, 0x11
        /*001a*/ 	.short	(.L_7 - .L_6)
	.align		4
.L_6:
        /*001c*/ 	.word	index@(triton_poi_fused__native_batch_norm_legit_no_training_cat_relu_54)
        /*0020*/ 	.word	0x00000000


	//----- nvinfo : EIATTR_MIN_STACK_SIZE
	.align		4
.L_7:
        /*0024*/ 	.byte	0x04, 0x12
        /*0026*/ 	.short	(.L_9 - .L_8)
	.align		4
.L_8:
        /*0028*/ 	.word	index@(triton_poi_fused__native_batch_norm_legit_no_training_cat_relu_54)
        /*002c*/ 	.word	0x00000000
.L_9:


//--------------------- .nv.info.triton_poi_fused__native_batch_norm_legit_no_training_cat_relu_54 --------------------------
	.section	.nv.info.triton_poi_fused__native_batch_norm_legit_no_training_cat_relu_54,"",@"SHT_CUDA_INFO"
	.sectionflags	@""
	.align	4


	//----- nvinfo : EIATTR_CUDA_API_VERSION
	.align		4
        /*0000*/ 	.byte	0x04, 0x37
        /*0002*/ 	.short	(.L_11 - .L_10)
.L_10:
        /*0004*/ 	.word	0x0000007c


	//----- nvinfo : EIATTR_KPARAM_INFO
	.align		4
.L_11:
        /*0008*/ 	.byte	0x04, 0x17
        /*000a*/ 	.short	(.L_13 - .L_12)
.L_12:
        /*000c*/ 	.word	0x00000000
        /*0010*/ 	.short	0x0008
        /*0012*/ 	.short	0x0040
        /*0014*/ 	.byte	0x00, 0xf0, 0x11, 0x00


	//----- nvinfo : EIATTR_KPARAM_INFO
	.align		4
.L_13:
        /*0018*/ 	.byte	0x04, 0x17
        /*001a*/ 	.short	(.L_15 - .L_14)
.L_14:
        /*001c*/ 	.word	0x00000000
        /*0020*/ 	.short	0x0007
        /*0022*/ 	.short	0x0038
        /*0024*/ 	.byte	0x00, 0xf4, 0x21, 0x00


	//----- nvinfo : EIATTR_KPARAM_INFO
	.align		4
.L_15:
        /*0028*/ 	.byte	0x04, 0x17
        /*002a*/ 	.short	(.L_17 - .L_16)
.L_16:
        /*002c*/ 	.word	0x00000000
        /*0030*/ 	.short	0x0006
        /*0032*/ 	.short	0x0030
        /*0034*/ 	.byte	0x00, 0xf4, 0x21, 0x00


	//----- nvinfo : EIATTR_KPARAM_INFO
	.align		4
.L_17:
        /*0038*/ 	.byte	0x04, 0x17
        /*003a*/ 	.short	(.L_19 - .L_18)
.L_18:
        /*003c*/ 	.word	0x00000000
        /*0040*/ 	.short	0x0005
        /*0042*/ 	.short	0x0028
        /*0044*/ 	.byte	0x00, 0xf4, 0x21, 0x00


	//----- nvinfo : EIATTR_KPARAM_INFO
	.align		4
.L_19:
        /*0048*/ 	.byte	0x04, 0x17
        /*004a*/ 	.short	(.L_21 - .L_20)
.L_20:
        /*004c*/ 	.word	0x00000000
        /*0050*/ 	.short	0x0004
        /*0052*/ 	.short	0x0020
        /*0054*/ 	.byte	0x00, 0xf4, 0x21, 0x00


	//----- nvinfo : EIATTR_KPARAM_INFO
	.align		4
.L_21:
        /*0058*/ 	.byte	0x04, 0x17
        /*005a*/ 	.short	(.L_23 - .L_22)
.L_22:
        /*005c*/ 	.word	0x00000000
        /*0060*/ 	.short	0x0003
        /*0062*/ 	.short	0x0018
        /*0064*/ 	.byte	0x00, 0xf4, 0x21, 0x00


	//----- nvinfo : EIATTR_KPARAM_INFO
	.align		4
.L_23:
        /*0068*/ 	.byte	0x04, 0x17
        /*006a*/ 	.short	(.L_25 - .L_24)
.L_24:
        /*006c*/ 	.word	0x00000000
        /*0070*/ 	.short	0x0002
        /*0072*/ 	.short	0x0010
        /*0074*/ 	.byte	0x00, 0xf4, 0x21, 0x00


	//----- nvinfo : EIATTR_KPARAM_INFO
	.align		4
.L_25:
        /*0078*/ 	.byte	0x04, 0x17
        /*007a*/ 	.short	(.L_27 - .L_26)
.L_26:
        /*007c*/ 	.word	0x00000000
        /*0080*/ 	.short	0x0001
        /*0082*/ 	.short	0x0008
        /*0084*/ 	.byte	0x00, 0xf4, 0x21, 0x00


	//----- nvinfo : EIATTR_KPARAM_INFO
	.align		4
.L_27:
        /*0088*/ 	.byte	0x04, 0x17
        /*008a*/ 	.short	(.L_29 - .L_28)
.L_28:
        /*008c*/ 	.word	0x00000000
        /*0090*/ 	.short	0x0000
        /*0092*/ 	.short	0x0000
        /*0094*/ 	.byte	0x00, 0xf4, 0x21, 0x00


	//----- nvinfo : EIATTR_SPARSE_MMA_MASK
	.align		4
.L_29:
        /*0098*/ 	.byte	0x03, 0x50
        /*009a*/ 	.short	0x0000


	//----- nvinfo : EIATTR_MAXREG_COUNT
	.align		4
        /*009c*/ 	.byte	0x03, 0x1b
        /*009e*/ 	.short	0x00ff


	//----- nvinfo : EIATTR_EXIT_INSTR_OFFSETS
	.align		4
        /*00a0*/ 	.byte	0x04, 0x1c
        /*00a2*/ 	.short	(.L_31 - .L_30)


	//   ....[0]....
.L_30:
        /*00a4*/ 	.word	0x00000690


	//   ....[1]....
        /*00a8*/ 	.word	0x000006b0


	//----- nvinfo : EIATTR_REQNTID
	.align		4
.L_31:
        /*00ac*/ 	.byte	0x04, 0x10
        /*00ae*/ 	.short	(.L_33 - .L_32)
.L_32:
        /*00b0*/ 	.word	0x00000080
        /*00b4*/ 	.word	0x00000001
        /*00b8*/ 	.word	0x00000001


	//----- nvinfo : EIATTR_CBANK_PARAM_SIZE
	.align		4
.L_33:
        /*00bc*/ 	.byte	0x03, 0x19
        /*00be*/ 	.short	0x0044


	//----- nvinfo : EIATTR_PARAM_CBANK
	.align		4
        /*00c0*/ 	.byte	0x04, 0x0a
        /*00c2*/ 	.short	(.L_35 - .L_34)
	.align		4
.L_34:
        /*00c4*/ 	.word	index@(.nv.constant0.triton_poi_fused__native_batch_norm_legit_no_training_cat_relu_54)
        /*00c8*/ 	.short	0x0210
        /*00ca*/ 	.short	0x0044


	//----- nvinfo : EIATTR_SW_WAR
	.align		4
.L_35:
        /*00cc*/ 	.byte	0x04, 0x36
        /*00ce*/ 	.short	(.L_37 - .L_36)
.L_36:
        /*00d0*/ 	.word	0x00000008
.L_37:


//--------------------- .nv.callgraph             --------------------------
	.section	.nv.callgraph,"",@"SHT_CUDA_CALLGRAPH"
	.align	4
	.sectionentsize	8
	.align		4
        /*0000*/ 	.word	0x00000000
	.align		4
        /*0004*/ 	.word	0xffffffff
	.align		4
        /*0008*/ 	.word	0x00000000
	.align		4
        /*000c*/ 	.word	0xfffffffe
	.align		4
        /*0010*/ 	.word	0x00000000
	.align		4
        /*0014*/ 	.word	0xfffffffd
	.align		4
        /*0018*/ 	.word	0x00000000
	.align		4
        /*001c*/ 	.word	0xfffffffc


//--------------------- .nv.constant4             --------------------------
	.section	.nv.constant4,"a",@progbits
	.align	8
	.align		8
.nv.constant4:
        /*0000*/ 	.dword	_$_str
	.align		8
        /*0008*/ 	.dword	_$_str_$_2


//--------------------- .text.triton_poi_fused__native_batch_norm_legit_no_training_cat_relu_54 --------------------------
	.section	.text.triton_poi_fused__native_batch_norm_legit_no_training_cat_relu_54,"ax",@progbits
	.align	128
        .global         triton_poi_fused__native_batch_norm_legit_no_training_cat_relu_54
        .type           triton_poi_fused__native_batch_norm_legit_no_training_cat_relu_54,@function
        .size           triton_poi_fused__native_batch_norm_legit_no_training_cat_relu_54,(.L_x_1 - triton_poi_fused__native_batch_norm_legit_no_training_cat_relu_54)
        .other          triton_poi_fused__native_batch_norm_legit_no_training_cat_relu_54,@"STO_CUDA_ENTRY STV_DEFAULT"
triton_poi_fused__native_batch_norm_legit_no_training_cat_relu_54:
.text.triton_poi_fused__native_batch_norm_legit_no_training_cat_relu_54:
[----:B------:R-:W0:Y:S01]  /*0000*/  LDC R1, c[0x0][0x28] ;  /* 0x00000a00ff017b82 */ /* 0x000e220000000800 */
[----:B------:R-:W1:Y:S07]  /*0010*/  S2R R0, SR_TID.X ;  /* 0x0000000000007919 */ /* 0x000e6e0000002100 */
[----:B------:R-:W2:Y:S01]  /*0020*/  LDC.64 R6, c[0x0][0x228] ;  /* 0x00008a00ff067b82 */ /* 0x000ea20000000a00 */
[----:B------:R-:W-:Y:S01]  /*0030*/  IMAD.MOV.U32 R4, RZ, RZ, RZ ;  /* 0x000000ffff047224 */ /* 0x000fe200078e00ff */
[----:B------:R-:W-:Y:S01]  /*0040*/  ULDC.64 UR4, c[0x0][0x208] ;  /* 0x0000820000047ab9 */ /* 0x000fe20000000a00 */
[----:B------:R-:W3:Y:S01]  /*0050*/  S2R R3, SR_CTAID.X ;  /* 0x0000000000037919 */ /* 0x000ee20000002500 */
[----:B------:R-:W-:Y:S01]  /*0060*/  IMAD.MOV.U32 R8, RZ, RZ, RZ ;  /* 0x000000ffff087224 */ /* 0x000fe200078e00ff */
[----:B------:R-:W-:-:S03]  /*0070*/  ULDC.64 UR6, c[0x0][0x218] ;  /* 0x0000860000067ab9 */ /* 0x000fc60000000a00 */
[----:B------:R-:W4:Y:S01]  /*0080*/  LDC.64 R16, c[0x0][0x220] ;  /* 0x00008800ff107b82 */ /* 0x000f220000000a00 */
[----:B-1----:R-:W-:-:S05]  /*0090*/  IMAD.SHL.U32 R0, R0, 0x2, RZ ;  /* 0x0000000200007824 */ /* 0x002fca00078e00ff */
[----:B------:R-:W-:-:S05]  /*00a0*/  LOP3.LUT R0, R0, 0xfe, RZ, 0xc0, !PT ;  /* 0x000000fe00007812 */ /* 0x000fca00078ec0ff */
[----:B---3--:R-:W-:-:S05]  /*00b0*/  IMAD R3, R3, 0x100, R0 ;  /* 0x0000010003037824 */ /* 0x008fca00078e0200 */
[----:B------:R-:W-:Y:S02]  /*00c0*/  SHF.R.S32.HI R2, RZ, 0x1f, R3 ;  /* 0x0000001fff027819 */ /* 0x000fe40000011403 */
[----:B------:R-:W-:Y:S02]  /*00d0*/  ISETP.GE.AND P0, PT, R3, 0xe90, PT ;  /* 0x00000e900300780c */ /* 0x000fe40003f06270 */
[----:B------:R-:W-:-:S04]  /*00e0*/  LEA.HI R9, R2, R3, RZ, 0x2 ;  /* 0x0000000302097211 */ /* 0x000fc800078f10ff */
[----:B------:R-:W-:-:S05]  /*00f0*/  SHF.R.S32.HI R5, RZ, 0x2, R9 ;  /* 0x00000002ff057819 */ /* 0x000fca0000011409 */
[----:B------:R-:W-:-:S05]  /*0100*/  IMAD.HI R0, R5, -0x735d63fb, R4 ;  /* 0x8ca29c0505007827 */ /* 0x000fca00078e0204 */
[----:B------:R-:W-:-:S04]  /*0110*/  SHF.R.U32.HI R11, RZ, 0x1f, R0 ;  /* 0x0000001fff0b7819 */ /* 0x000fc80000011600 */
[----:B------:R-:W-:Y:S01]  /*0120*/  LEA.HI.SX32 R11, R0, R11, 0x19 ;  /* 0x0000000b000b7211 */ /* 0x000fe200078fcaff */
[----:B------:R-:W-:-:S04]  /*0130*/  IMAD.MOV.U32 R0, RZ, RZ, RZ ;  /* 0x000000ffff007224 */ /* 0x000fc800078e00ff */
[----:B------:R-:W-:-:S04]  /*0140*/  IMAD R15, R11, -0xe9, R5 ;  /* 0xffffff170b0f7824 */ /* 0x000fc800078e0205 */
[----:B--2---:R-:W-:-:S05]  /*0150*/  IMAD.WIDE R6, R15, 0x4, R6 ;  /* 0x000000040f067825 */ /* 0x004fca00078e0206 */
[----:B------:R-:W2:Y:S01]  /*0160*/  @!P0 LDG.E.EL R0, desc[UR4][R6.64] ;  /* 0x0000000406008981 */ /* 0x000ea2000c2e1900 */
[----:B------:R-:W-:-:S03]  /*0170*/  HFMA2.MMA R2, -RZ, RZ, 0, 0 ;  /* 0x00000000ff027435 */ /* 0x000fc600000001ff */
[----:B------:R1:W3:Y:S07]  /*0180*/  @!P0 LDG.E.EL R8, desc[UR4][R6.64] ;  /* 0x0000000406088981 */ /* 0x0002ee000c2e1900 */
[----:B------:R-:W-:Y:S01]  /*0190*/  IMAD.HI R2, R3, -0x735d63fb, R2 ;  /* 0x8ca29c0503027827 */ /* 0x000fe200078e0202 */
[----:B------:R-:W-:-:S04]  /*01a0*/  LOP3.LUT R9, R9, 0xfffffffc, RZ, 0xc0, !PT ;  /* 0xfffffffc09097812 */ /* 0x000fc800078ec0ff */
[----:B------:R-:W-:-:S04]  /*01b0*/  SHF.R.U32.HI R5, RZ, 0x1f, R2 ;  /* 0x0000001fff057819 */ /* 0x000fc80000011602 */
[----:B------:R-:W-:Y:S01]  /*01c0*/  LEA.HI.SX32 R2, R2, R5, 0x17 ;  /* 0x0000000502027211 */ /* 0x000fe200078fbaff */
[----:B------:R-:W-:Y:S01]  /*01d0*/  IMAD.IADD R9, R3, 0x1, -R9 ;  /* 0x0000000103097824 */ /* 0x000fe200078e0a09 */
[----:B------:R-:W5:Y:S01]  /*01e0*/  LDC.64 R4, c[0x0][0x210] ;  /* 0x00008400ff047b82 */ /* 0x000f620000000a00 */
[----:B------:R-:W-:Y:S02]  /*01f0*/  IMAD.SHL.U32 R10, R15, 0x4, RZ ;  /* 0x000000040f0a7824 */ /* 0x000fe400078e00ff */
[----:B------:R-:W-:Y:S01]  /*0200*/  IMAD R11, R2, 0x30, RZ ;  /* 0x00000030020b7824 */ /* 0x000fe200078e02ff */
[----:B------:R-:W-:-:S04]  /*0210*/  SHF.R.S32.HI R12, RZ, 0x1f, R9 ;  /* 0x0000001fff0c7819 */ /* 0x000fc80000011409 */
[--C-:B------:R-:W-:Y:S02]  /*0220*/  IADD3 R9, P1, P2, R10, R9, R11.reuse ;  /* 0x000000090a097210 */ /* 0x100fe40007a3e00b */
[----:B------:R-:W-:Y:S02]  /*0230*/  SHF.R.S32.HI R11, RZ, 0x1f, R11 ;  /* 0x0000001fff0b7819 */ /* 0x000fe4000001140b */
[----:B------:R-:W-:Y:S01]  /*0240*/  SHF.R.S32.HI R10, RZ, 0x1f, R10 ;  /* 0x0000001fff0a7819 */ /* 0x000fe2000001140a */
[----:B-1----:R-:W-:-:S03]  /*0250*/  IMAD R7, R2, -0x3a4, R3 ;  /* 0xfffffc5c02077824 */ /* 0x002fc600078e0203 */
[----:B------:R-:W-:Y:S02]  /*0260*/  IADD3.X R6, R10, R12, R11, P1, P2 ;  /* 0x0000000c0a067210 */ /* 0x000fe40000fe440b */
[----:B------:R-:W1:Y:S01]  /*0270*/  LDC.64 R12, c[0x0][0x230] ;  /* 0x00008c00ff0c7b82 */ /* 0x000e620000000a00 */
[C---:B------:R-:W-:Y:S01]  /*0280*/  ISETP.GE.AND P2, PT, R15.reuse, 0xdd, PT ;  /* 0x000000dd0f00780c */ /* 0x040fe20003f46270 */
[----:B------:R-:W-:Y:S01]  /*0290*/  IMAD R7, R2, 0x374, R7 ;  /* 0x0000037402077824 */ /* 0x000fe200078e0207 */
[----:B------:R-:W-:-:S05]  /*02a0*/  ISETP.GT.AND P1, PT, R15, 0xdc, !P0 ;  /* 0x000000dc0f00780c */ /* 0x000fca0004724270 */
[----:B------:R-:W1:Y:S01]  /*02b0*/  LDC.64 R10, c[0x0][0x238] ;  /* 0x00008e00ff0a7b82 */ /* 0x000e620000000a00 */
[----:B------:R-:W-:Y:S02]  /*02c0*/  ISETP.LT.AND P4, PT, R3, 0xe90, !P2 ;  /* 0x00000e900300780c */ /* 0x000fe40005781270 */
[----:B------:R-:W-:Y:S01]  /*02d0*/  LEA R18, P3, R9, UR6, 0x2 ;  /* 0x0000000609127c11 */ /* 0x000fe2000f8610ff */
[----:B-----5:R-:W-:Y:S01]  /*02e0*/  IMAD.WIDE R22, R7, 0x4, R4 ;  /* 0x0000000407167825 */ /* 0x020fe200078e0204 */
[----:B------:R-:W-:Y:S02]  /*02f0*/  CS2R R4, SRZ ;  /* 0x0000000000047805 */ /* 0x000fe4000001ff00 */
[----:B------:R-:W-:Y:S02]  /*0300*/  LEA.HI.X R19, R9, UR7, R6, 0x2, P3 ;  /* 0x0000000709137c11 */ /* 0x000fe400098f1406 */
[----:B------:R-:W-:Y:S01]  /*0310*/  CS2R R6, SRZ ;  /* 0x0000000000067805 */ /* 0x000fe2000001ff00 */
[----:B------:R-:W-:Y:S01]  /*0320*/  IMAD.MOV.U32 R9, RZ, RZ, RZ ;  /* 0x000000ffff097224 */ /* 0x000fe200078e00ff */
[----:B------:R-:W-:Y:S01]  /*0330*/  MOV R2, RZ ;  /* 0x000000ff00027202 */ /* 0x000fe20000000f00 */
[C---:B----4-:R-:W-:Y:S01]  /*0340*/  IMAD.WIDE R16, R15.reuse, 0x4, R16 ;  /* 0x000000040f107825 */ /* 0x050fe200078e0210 */
[----:B------:R-:W4:Y:S04]  /*0350*/  @P1 LDG.E.64 R4, desc[UR4][R18.64+-0xdd0] ;  /* 0xfff2300412041981 */ /* 0x000f28000c1e1b00 */
[----:B------:R5:W4:Y:S01]  /*0360*/  @P4 LDG.E.64 R6, desc[UR4][R22.64] ;  /* 0x0000000416064981 */ /* 0x000b22000c1e1b00 */
[----:B-1----:R-:W-:-:S03]  /*0370*/  IMAD.WIDE R12, R15, 0x4, R12 ;  /* 0x000000040f0c7825 */ /* 0x002fc600078e020c */
[----:B------:R-:W4:Y:S04]  /*0380*/  @!P0 LDG.E.EL R9, desc[UR4][R16.64] ;  /* 0x0000000410098981 */ /* 0x000f28000c2e1900 */
[----:B------:R1:W4:Y:S01]  /*0390*/  @!P0 LDG.E.EL R2, desc[UR4][R16.64] ;  /* 0x0000000410028981 */ /* 0x000322000c2e1900 */
[----:B0-----:R-:W-:Y:S01]  /*03a0*/  IMAD.WIDE R20, R15, 0x4, R10 ;  /* 0x000000040f147825 */ /* 0x001fe200078e020a */
[----:B------:R-:W-:Y:S02]  /*03b0*/  CS2R R14, SRZ ;  /* 0x00000000000e7805 */ /* 0x000fe4000001ff00 */
[----:B------:R-:W-:-:S04]  /*03c0*/  CS2R R10, SRZ ;  /* 0x00000000000a7805 */ /* 0x000fc8000001ff00 */
[----:B------:R-:W4:Y:S01]  /*03d0*/  @!P0 LDG.E.EL R14, desc[UR4][R12.64] ;  /* 0x000000040c0e8981 */ /* 0x000f22000c2e1900 */
[----:B-----5:R-:W-:Y:S01]  /*03e0*/  IMAD.MOV.U32 R22, RZ, RZ, 0x3e800000 ;  /* 0x3e800000ff167424 */ /* 0x020fe200078e00ff */
[----:B-1----:R-:W0:Y:S02]  /*03f0*/  LDC.64 R16, c[0x0][0x240] ;  /* 0x00009000ff107b82 */ /* 0x002e240000000a00 */
[----:B------:R1:W5:Y:S04]  /*0400*/  @!P0 LDG.E.EL R15, desc[UR4][R12.64] ;  /* 0x000000040c0f8981 */ /* 0x000368000c2e1900 */
[----:B------:R-:W5:Y:S04]  /*0410*/  @!P0 LDG.E.EL R11, desc[UR4][R20.64] ;  /* 0x00000004140b8981 */ /* 0x000f68000c2e1900 */
[----:B------:R-:W5:Y:S01]  /*0420*/  @!P0 LDG.E.EL R10, desc[UR4][R20.64] ;  /* 0x00000004140a8981 */ /* 0x000f62000c2e1900 */
[----:B-1----:R-:W1:Y:S01]  /*0430*/  LDC.64 R12, c[0x0][0x248] ;  /* 0x00009200ff0c7b82 */ /* 0x002e620000000a00 */
[----:B0-----:R-:W-:-:S04]  /*0440*/  IMAD.WIDE R16, R3, 0x4, R16 ;  /* 0x0000000403107825 */ /* 0x001fc800078e0210 */
[----:B-1----:R-:W-:-:S04]  /*0450*/  IMAD.WIDE R12, R3, 0x4, R12 ;  /* 0x00000004030c7825 */ /* 0x002fc800078e020c */
[----:B--2---:R-:W-:-:S04]  /*0460*/  FADD R0, R0, 9.9999997473787516356e-06 ;  /* 0x3727c5ac00007421 */ /* 0x004fc80000000000 */
[----:B------:R-:W0:Y:S01]  /*0470*/  MUFU.SQRT R18, R0 ;  /* 0x0000000000127308 */ /* 0x000e220000002000 */
[----:B---3--:R-:W-:-:S07]  /*0480*/  FADD R8, R8, 9.9999997473787516356e-06 ;  /* 0x3727c5ac08087421 */ /* 0x008fce0000000000 */
[----:B------:R-:W1:Y:S01]  /*0490*/  MUFU.SQRT R19, R8 ;  /* 0x0000000800137308 */ /* 0x000e620000002000 */
[C---:B0-----:R-:W-:Y:S02]  /*04a0*/  FSETP.GT.AND P6, PT, R18.reuse, 8.50705917302346158658e+37, PT ;  /* 0x7e8000001200780b */ /* 0x041fe40003fc4000 */
[----:B------:R-:W-:Y:S02]  /*04b0*/  FSETP.GEU.AND P3, PT, R18, 1.175494350822287508e-38, PT ;  /* 0x008000001200780b */ /* 0x000fe40003f6e000 */
[----:B------:R-:W-:Y:S02]  /*04c0*/  FSEL R23, R22, 1, P6 ;  /* 0x3f80000016177808 */ /* 0x000fe40003000000 */
[----:B-1----:R-:W-:-:S07]  /*04d0*/  FSETP.GT.AND P5, PT, R19, 8.50705917302346158658e+37, PT ;  /* 0x7e8000001300780b */ /* 0x002fce0003fa4000 */
[----:B------:R-:W-:Y:S01]  /*04e0*/  @P6 FMUL R18, R18, 0.25 ;  /* 0x3e80000012126820 */ /* 0x000fe20000400000 */
[----:B------:R-:W-:-:S03]  /*04f0*/  FSETP.GEU.AND P6, PT, R19, 1.175494350822287508e-38, PT ;  /* 0x008000001300780b */ /* 0x000fc60003fce000 */
[----:B------:R-:W-:Y:S02]  /*0500*/  @!P3 FMUL R18, R18, 16777216 ;  /* 0x4b8000001212b820 */ /* 0x000fe40000400000 */
[----:B------:R-:W-:-:S08]  /*0510*/  @P5 FMUL R19, R19, 0.25 ;  /* 0x3e80000013135820 */ /* 0x000fd00000400000 */
[----:B------:R-:W-:Y:S01]  /*0520*/  @!P6 FMUL R19, R19, 16777216 ;  /* 0x4b8000001313e820 */ /* 0x000fe20000400000 */
[----:B------:R-:W0:Y:S01]  /*0530*/  MUFU.RCP R18, R18 ;  /* 0x0000001200127308 */ /* 0x000e220000001000 */
[----:B------:R-:W-:-:S07]  /*0540*/  FSEL R0, R22, 1, P5 ;  /* 0x3f80000016007808 */ /* 0x000fce0002800000 */
[----:B------:R-:W1:Y:S01]  /*0550*/  MUFU.RCP R19, R19 ;  /* 0x0000001300137308 */ /* 0x000e620000001000 */
[----:B------:R-:W-:Y:S01]  /*0560*/  @!P3 FMUL R23, R23, 16777216 ;  /* 0x4b8000001717b820 */ /* 0x000fe20000400000 */
[----:B------:R-:W-:Y:S01]  /*0570*/  @!P6 FMUL R0, R0, 16777216 ;  /* 0x4b8000000000e820 */ /* 0x000fe20000400000 */
[----:B----4-:R-:W-:Y:S02]  /*0580*/  SEL R6, R6, RZ, P4 ;  /* 0x000000ff06067207 */ /* 0x010fe40002000000 */
[----:B------:R-:W-:Y:S02]  /*0590*/  SEL R7, R7, RZ, P4 ;  /* 0x000000ff07077207 */ /* 0x000fe40002000000 */
[----:B------:R-:W-:Y:S02]  /*05a0*/  @P2 SEL R6, R4, RZ, P1 ;  /* 0x000000ff04062207 */ /* 0x000fe40000800000 */
[----:B------:R-:W-:Y:S01]  /*05b0*/  @P2 SEL R7, R5, RZ, P1 ;  /* 0x000000ff05072207 */ /* 0x000fe20000800000 */
[----:B0-----:R-:W-:Y:S01]  /*05c0*/  FMUL R18, R18, R23 ;  /* 0x0000001712127220 */ /* 0x001fe20000400000 */
[----:B-1----:R-:W-:Y:S01]  /*05d0*/  FMUL R19, R19, R0 ;  /* 0x0000000013137220 */ /* 0x002fe20000400000 */
[----:B------:R-:W-:-:S02]  /*05e0*/  FADD R9, R6, -R9 ;  /* 0x8000000906097221 */ /* 0x000fc40000000000 */
[----:B------:R-:W-:Y:S02]  /*05f0*/  FADD R2, R7, -R2 ;  /* 0x8000000207027221 */ /* 0x000fe40000000000 */
[----:B------:R-:W-:Y:S02]  /*0600*/  FMUL R18, R9, R18 ;  /* 0x0000001209127220 */ /* 0x000fe40000400000 */
[----:B------:R-:W-:Y:S01]  /*0610*/  FMUL R19, R2, R19 ;  /* 0x0000001302137220 */ /* 0x000fe20000400000 */
[----:B------:R0:W-:Y:S01]  /*0620*/  @!P0 STG.E.64 desc[UR4][R16.64], R6 ;  /* 0x0000000610008986 */ /* 0x0001e2000c101b04 */
[----:B-----5:R-:W-:Y:S02]  /*0630*/  FFMA R11, R18, R14, R11 ;  /* 0x0000000e120b7223 */ /* 0x020fe4000000000b */
[----:B------:R-:W-:-:S03]  /*0640*/  FFMA R10, R19, R15, R10 ;  /* 0x0000000f130a7223 */ /* 0x000fc6000000000a */
[C---:B------:R-:W-:Y:S02]  /*0650*/  FSETP.GEU.AND P1, PT, R11.reuse, RZ, PT ;  /* 0x000000ff0b00720b */ /* 0x040fe40003f2e000 */
[C---:B------:R-:W-:Y:S02]  /*0660*/  FSETP.GEU.AND P2, PT, R10.reuse, RZ, PT ;  /* 0x000000ff0a00720b */ /* 0x040fe40003f4e000 */
[----:B------:R-:W-:Y:S02]  /*0670*/  FSEL R2, R11, RZ, P1 ;  /* 0x000000ff0b027208 */ /* 0x000fe40000800000 */
[----:B------:R-:W-:Y:S01]  /*0680*/  FSEL R3, R10, RZ, P2 ;  /* 0x000000ff0a037208 */ /* 0x000fe20001000000 */
[----:B0-----:R-:W-:Y:S08]  /*0690*/  @P0 EXIT ;  /* 0x000000000000094d */ /* 0x001ff00003800000 */
[----:B------:R-:W-:Y:S01]  /*06a0*/  STG.E.64 desc[UR4][R12.64], R2 ;  /* 0x000000020c007986 */ /* 0x000fe2000c101b04 */
[----:B------:R-:W-:Y:S05]  /*06b0*/  EXIT ;  /* 0x000000000000794d */ /* 0x000fea0003800000 */
.L_x_0:
[----:B------:R-:W-:-:S00]  /*06c0*/  BRA `(.L_x_0) ;  /* 0xfffffffc00fc7947 */ /* 0x000fc0000383ffff */
[----:B------:R-:W-:-:S00]  /*06d0*/  NOP ;  /* 0x0000000000007918 */ /* 0x000fc00000000000 */
        /* <DEDUP_REMOVED lines=10> */
.L_x_1:


//--------------------- .nv.global.init           --------------------------
	.section	.nv.global.init,"aw",@progbits
.nv.global.init:
	.type		_$_str,@object
	.size		_$_str,(_$_str_$_2 - _$_str)
_$_str:
        /*0000*/ 	.byte	0x5f, 0x5f, 0x43, 0x55, 0x44, 0x41, 0x5f, 0x46, 0x54, 0x5a, 0x00
	.type		_$_str_$_2,@object
	.size		_$_str_$_2,(.L_1 - _$_str_$_2)
_$_str_$_2:
        /*000b*/ 	.byte	0x5f, 0x5f, 0x43, 0x55, 0x44, 0x41, 0x5f, 0x50, 0x52, 0x45, 0x43, 0x5f, 0x53, 0x51, 0x52, 0x54
        /*001b*/ 	.byte	0x00
.L_1:


//--------------------- .nv.constant0.triton_poi_fused__native_batch_norm_legit_no_training_cat_relu_54 --------------------------
	.section	.nv.constant0.triton_poi_fused__native_batch_norm_legit_no_training_cat_relu_54,"a",@progbits
	.sectionflags	@""
	.align	4
.nv.constant0.triton_poi_fused__native_batch_norm_legit_no_training_cat_relu_54:
	.zero		596
